	.headerflags	@"EF_CUDA_TEXMODE_UNIFIED EF_CUDA_64BIT_ADDRESS EF_CUDA_ACCELERATORS EF_CUDA_SM90 EF_CUDA_VIRTUAL_SM(EF_CUDA_SM90)"
	.elftype	@"ET_EXEC"


//--------------------- .nv.info                  --------------------------
	.section	.nv.info,"",@"SHT_CUDA_INFO"
	.align	4


	//----- nvinfo : EIATTR_REGCOUNT
	.align		4
        /*0000*/ 	.byte	0x04, 0x2f
        /*0002*/ 	.short	(.L_1 - .L_0)
	.align		4
.L_0:
        /*0004*/ 	.word	index@(triton_poi_fused_max_pool2d_with_indices_7)
        /*0008*/ 	.word	0x00000017


	//----- nvinfo : EIATTR_MIN_STACK_SIZE
	.align		4
.L_1:
        /*000c*/ 	.byte	0x04, 0x12
        /*000e*/ 	.short	(.L_3 - .L_2)
	.align		4
.L_2:
        /*0010*/ 	.word	index@(triton_poi_fused_max_pool2d_with_indices_7)
        /*0014*/ 	.word	0x00000000


	//----- nvinfo : EIATTR_FRAME_SIZE
	.align		4
.L_3:
        /*0018*/ 	.byte	0x04, 0x11
        /*001a*/ 	.short	(.L_5 - .L_4)
	.align		4
.L_4:
        /*001c*/ 	.word	index@(triton_poi_fused_max_pool2d_with_indices_7)
        /*0020*/ 	.word	0x00000000


	//----- nvinfo : EIATTR_MIN_STACK_SIZE
	.align		4
.L_5:
        /*0024*/ 	.byte	0x04, 0x12
        /*0026*/ 	.short	(.L_7 - .L_6)
	.align		4
.L_6:
        /*0028*/ 	.word	index@(triton_poi_fused_max_pool2d_with_indices_7)
        /*002c*/ 	.word	0x00000000
.L_7:


//--------------------- .nv.info.triton_poi_fused_max_pool2d_with_indices_7 --------------------------
	.section	.nv.info.triton_poi_fused_max_pool2d_with_indices_7,"",@"SHT_CUDA_INFO"
	.sectionflags	@""
	.align	4


	//----- nvinfo : EIATTR_CUDA_API_VERSION
	.align		4
        /*0000*/ 	.byte	0x04, 0x37
        /*0002*/ 	.short	(.L_9 - .L_8)
.L_8:
        /*0004*/ 	.word	0x0000007c


	//----- nvinfo : EIATTR_KPARAM_INFO
	.align		4
.L_9:
        /*0008*/ 	.byte	0x04, 0x17
        /*000a*/ 	.short	(.L_11 - .L_10)
.L_10:
        /*000c*/ 	.word	0x00000000
        /*0010*/ 	.short	0x0003
        /*0012*/ 	.short	0x0018
        /*0014*/ 	.byte	0x00, 0xf0, 0x11, 0x00


	//----- nvinfo : EIATTR_KPARAM_INFO
	.align		4
.L_11:
        /*0018*/ 	.byte	0x04, 0x17
        /*001a*/ 	.short	(.L_13 - .L_12)
.L_12:
        /*001c*/ 	.word	0x00000000
        /*0020*/ 	.short	0x0002
        /*0022*/ 	.short	0x0010
        /*0024*/ 	.byte	0x00, 0xf4, 0x21, 0x00


	//----- nvinfo : EIATTR_KPARAM_INFO
	.align		4
.L_13:
        /*0028*/ 	.byte	0x04, 0x17
        /*002a*/ 	.short	(.L_15 - .L_14)
.L_14:
        /*002c*/ 	.word	0x00000000
        /*0030*/ 	.short	0x0001
        /*0032*/ 	.short	0x0008
        /*0034*/ 	.byte	0x00, 0xf4, 0x21, 0x00


	//----- nvinfo : EIATTR_KPARAM_INFO
	.align		4
.L_15:
        /*0038*/ 	.byte	0x04, 0x17
        /*003a*/ 	.short	(.L_17 - .L_16)
.L_16:
        /*003c*/ 	.word	0x00000000
        /*0040*/ 	.short	0x0000
        /*0042*/ 	.short	0x0000
        /*0044*/ 	.byte	0x00, 0xf4, 0x21, 0x00


	//----- nvinfo : EIATTR_SPARSE_MMA_MASK
	.align		4
.L_17:
        /*0048*/ 	.byte	0x03, 0x50
        /*004a*/ 	.short	0x0000


	//----- nvinfo : EIATTR_MAXREG_COUNT
	.align		4
        /*004c*/ 	.byte	0x03, 0x1b
        /*004e*/ 	.short	0x00ff


	//----- nvinfo : EIATTR_EXIT_INSTR_OFFSETS
	.align		4
        /*0050*/ 	.byte	0x04, 0x1c
        /*0052*/ 	.short	(.L_19 - .L_18)


	//   ....[0]....
.L_18:
        /*0054*/ 	.word	0x000004e0


	//   ....[1]....
        /*0058*/ 	.word	0x00000500


	//----- nvinfo : EIATTR_REQNTID
	.align		4
.L_19:
        /*005c*/ 	.byte	0x04, 0x10
        /*005e*/ 	.short	(.L_21 - .L_20)
.L_20:
        /*0060*/ 	.word	0x00000080
        /*0064*/ 	.word	0x00000001
        /*0068*/ 	.word	0x00000001


	//----- nvinfo : EIATTR_CBANK_PARAM_SIZE
	.align		4
.L_21:
        /*006c*/ 	.byte	0x03, 0x19
        /*006e*/ 	.short	0x001c


	//----- nvinfo : EIATTR_PARAM_CBANK
	.align		4
        /*0070*/ 	.byte	0x04, 0x0a
        /*0072*/ 	.short	(.L_23 - .L_22)
	.align		4
.L_22:
        /*0074*/ 	.word	index@(.nv.constant0.triton_poi_fused_max_pool2d_with_indices_7)
        /*0078*/ 	.short	0x0210
        /*007a*/ 	.short	0x001c


	//----- nvinfo : EIATTR_SW_WAR
	.align		4
.L_23:
        /*007c*/ 	.byte	0x04, 0x36
        /*007e*/ 	.short	(.L_25 - .L_24)
.L_24:
        /*0080*/ 	.word	0x00000008
.L_25:


//--------------------- .nv.callgraph             --------------------------
	.section	.nv.callgraph,"",@"SHT_CUDA_CALLGRAPH"
	.align	4
	.sectionentsize	8
	.align		4
        /*0000*/ 	.word	0x00000000
	.align		4
        /*0004*/ 	.word	0xffffffff
	.align		4
        /*0008*/ 	.word	0x00000000
	.align		4
        /*000c*/ 	.word	0xfffffffe
	.align		4
        /*0010*/ 	.word	0x00000000
	.align		4
        /*0014*/ 	.word	0xfffffffd
	.align		4
        /*0018*/ 	.word	0x00000000
	.align		4
        /*001c*/ 	.word	0xfffffffc


//--------------------- .text.triton_poi_fused_max_pool2d_with_indices_7 --------------------------
	.section	.text.triton_poi_fused_max_pool2d_with_indices_7,"ax",@progbits
	.align	128
        .global         triton_poi_fused_max_pool2d_with_indices_7
        .type           triton_poi_fused_max_pool2d_with_indices_7,@function
        .size           triton_poi_fused_max_pool2d_with_indices_7,(.L_x_1 - triton_poi_fused_max_pool2d_with_indices_7)
        .other          triton_poi_fused_max_pool2d_with_indices_7,@"STO_CUDA_ENTRY STV_DEFAULT"
triton_poi_fused_max_pool2d_with_indices_7:
.text.triton_poi_fused_max_pool2d_with_indices_7:
[----:B------:R-:W0:Y:S02]  /*0000*/  LDC R1, c[0x0][0x28] ;  /* 0x00000a00ff017b82 */ /* 0x000e240000000800 */
[----:B------:R-:W1:Y:S01]  /*0010*/  S2R R0, SR_TID.X ;  /* 0x0000000000007919 */ /* 0x000e620000002100 */
[----:B------:R-:W-:Y:S01]  /*0020*/  ULDC.64 UR4, c[0x0][0x208] ;  /* 0x0000820000047ab9 */ /* 0x000fe20000000a00 */
[----:B------:R-:W2:Y:S01]  /*0030*/  S2R R3, SR_CTAID.X ;  /* 0x0000000000037919 */ /* 0x000ea20000002500 */
[----:B------:R-:W-:Y:S01]  /*0040*/  CS2R R18, SRZ ;  /* 0x0000000000127805 */ /* 0x000fe2000001ff00 */
[----:B------:R-:W-:Y:S01]  /*0050*/  IMAD.MOV.U32 R20, RZ, RZ, RZ ;  /* 0x000000ffff147224 */ /* 0x000fe200078e00ff */
[----:B------:R-:W-:Y:S01]  /*0060*/  ULDC.64 UR6, c[0x0][0x220] ;  /* 0x0000880000067ab9 */ /* 0x000fe20000000a00 */
[----:B-1----:R-:W-:Y:S01]  /*0070*/  IMAD.SHL.U32 R0, R0, 0x2, RZ ;  /* 0x0000000200007824 */ /* 0x002fe200078e00ff */
[----:B--2---:R-:W-:-:S04]  /*0080*/  SHF.R.S32.HI R7, RZ, 0x17, R3 ;  /* 0x00000017ff077819 */ /* 0x004fc80000011403 */
[----:B------:R-:W-:Y:S02]  /*0090*/  LOP3.LUT R0, R0, 0xfe, RZ, 0xc0, !PT ;  /* 0x000000fe00007812 */ /* 0x000fe400078ec0ff */
[----:B------:R-:W-:-:S03]  /*00a0*/  SGXT R7, R7, 0x1 ;  /* 0x000000010707781a */ /* 0x000fc60000000200 */
[----:B------:R-:W-:Y:S02]  /*00b0*/  IMAD R0, R3, 0x100, R0 ;  /* 0x0000010003007824 */ /* 0x000fe400078e0200 */
[----:B------:R-:W1:Y:S02]  /*00c0*/  LDC.64 R2, c[0x0][0x210] ;  /* 0x00008400ff027b82 */ /* 0x000e640000000a00 */
[C---:B------:R-:W-:Y:S01]  /*00d0*/  VIADD R4, R0.reuse, 0x1 ;  /* 0x0000000100047836 */ /* 0x040fe20000000000 */
[----:B------:R-:W-:Y:S02]  /*00e0*/  SHF.R.S32.HI R5, RZ, 0x1f, R0 ;  /* 0x0000001fff057819 */ /* 0x000fe40000011400 */
[----:B------:R-:W-:Y:S02]  /*00f0*/  ISETP.GE.AND P0, PT, R0, 0x800, PT ;  /* 0x000008000000780c */ /* 0x000fe40003f06270 */
[----:B------:R-:W-:Y:S02]  /*0100*/  LEA.HI R5, R5, R0, RZ, 0x2 ;  /* 0x0000000005057211 */ /* 0x000fe400078f10ff */
[----:B------:R-:W-:-:S03]  /*0110*/  LEA.HI R7, R7, R4, RZ, 0x2 ;  /* 0x0000000407077211 */ /* 0x000fc600078f10ff */
[----:B------:R-:W-:Y:S01]  /*0120*/  IMAD.SHL.U32 R6, R5, 0x4, RZ ;  /* 0x0000000405067824 */ /* 0x000fe200078e00ff */
[----:B------:R-:W-:Y:S02]  /*0130*/  LOP3.LUT R7, R7, 0x7ffffffc, RZ, 0xc0, !PT ;  /* 0x7ffffffc07077812 */ /* 0x000fe400078ec0ff */
[----:B------:R-:W-:Y:S02]  /*0140*/  LOP3.LUT R5, R5, 0x7ffffffc, RZ, 0xc0, !PT ;  /* 0x7ffffffc05057812 */ /* 0x000fe400078ec0ff */
[----:B------:R-:W-:Y:S01]  /*0150*/  LOP3.LUT R9, R6, 0xfffffff0, RZ, 0xc0, !PT ;  /* 0xfffffff006097812 */ /* 0x000fe200078ec0ff */
[----:B------:R-:W-:Y:S02]  /*0160*/  IMAD.IADD R7, R4, 0x1, -R7 ;  /* 0x0000000104077824 */ /* 0x000fe400078e0a07 */
[----:B------:R-:W-:Y:S02]  /*0170*/  IMAD.IADD R8, R0, 0x1, -R5 ;  /* 0x0000000100087824 */ /* 0x000fe400078e0a05 */
[--C-:B------:R-:W-:Y:S01]  /*0180*/  IMAD R17, R7, 0x2, R9.reuse ;  /* 0x0000000207117824 */ /* 0x100fe200078e0209 */
[----:B------:R-:W-:Y:S01]  /*0190*/  CS2R R6, SRZ ;  /* 0x0000000000067805 */ /* 0x000fe2000001ff00 */
[----:B------:R-:W-:-:S02]  /*01a0*/  IMAD R9, R8, 0x2, R9 ;  /* 0x0000000208097824 */ /* 0x000fc400078e0209 */
[----:B-1----:R-:W-:-:S04]  /*01b0*/  IMAD.WIDE R4, R17, 0x4, R2 ;  /* 0x0000000411047825 */ /* 0x002fc800078e0202 */
[----:B------:R-:W-:Y:S01]  /*01c0*/  VIADD R15, R17, 0x8 ;  /* 0x00000008110f7836 */ /* 0x000fe20000000000 */
[----:B------:R-:W2:Y:S01]  /*01d0*/  @!P0 LDG.E.EL R6, desc[UR4][R4.64] ;  /* 0x0000000404068981 */ /* 0x000ea2000c2e1900 */
[----:B------:R-:W-:-:S03]  /*01e0*/  IMAD.WIDE R10, R9, 0x4, R2 ;  /* 0x00000004090a7825 */ /* 0x000fc600078e0202 */
[----:B------:R1:W2:Y:S01]  /*01f0*/  @!P0 LDG.E.EL R7, desc[UR4][R4.64+0x4] ;  /* 0x0000040404078981 */ /* 0x0002a2000c2e1900 */
[----:B------:R-:W-:Y:S02]  /*0200*/  IMAD.MOV.U32 R8, RZ, RZ, RZ ;  /* 0x000000ffff087224 */ /* 0x000fe400078e00ff */
[--C-:B------:R-:W-:Y:S01]  /*0210*/  IMAD.WIDE R14, R15, 0x4, R2.reuse ;  /* 0x000000040f0e7825 */ /* 0x100fe200078e0202 */
[----:B------:R-:W3:Y:S03]  /*0220*/  @!P0 LDG.E.EL R18, desc[UR4][R10.64] ;  /* 0x000000040a128981 */ /* 0x000ee6000c2e1900 */
[----:B------:R-:W-:Y:S01]  /*0230*/  VIADD R13, R9, 0x8 ;  /* 0x00000008090d7836 */ /* 0x000fe20000000000 */
[----:B------:R-:W3:Y:S03]  /*0240*/  @!P0 LDG.E.EL R20, desc[UR4][R10.64+0x4] ;  /* 0x000004040a148981 */ /* 0x000ee6000c2e1900 */
[----:B------:R-:W-:Y:S01]  /*0250*/  IMAD.WIDE R12, R13, 0x4, R2 ;  /* 0x000000040d0c7825 */ /* 0x000fe200078e0202 */
[----:B------:R-:W4:Y:S03]  /*0260*/  @!P0 LDG.E.EL R8, desc[UR4][R14.64] ;  /* 0x000000040e088981 */ /* 0x000f26000c2e1900 */
[----:B------:R-:W-:Y:S01]  /*0270*/  VIADD R9, R9, 0x9 ;  /* 0x0000000909097836 */ /* 0x000fe20000000000 */
[----:B------:R-:W5:Y:S01]  /*0280*/  @!P0 LDG.E.EL R19, desc[UR4][R12.64] ;  /* 0x000000040c138981 */ /* 0x000f62000c2e1900 */
[----:B-1----:R-:W-:-:S02]  /*0290*/  IMAD.MOV.U32 R4, RZ, RZ, RZ ;  /* 0x000000ffff047224 */ /* 0x002fc400078e00ff */
[----:B------:R-:W-:Y:S02]  /*02a0*/  VIADD R5, R17, 0x9 ;  /* 0x0000000911057836 */ /* 0x000fe40000000000 */
[----:B------:R-:W-:-:S04]  /*02b0*/  IMAD.WIDE R16, R9, 0x4, R2 ;  /* 0x0000000409107825 */ /* 0x000fc800078e0202 */
[----:B------:R-:W-:Y:S01]  /*02c0*/  IMAD.WIDE R2, R5, 0x4, R2 ;  /* 0x0000000405027825 */ /* 0x000fe200078e0202 */
[----:B------:R-:W5:Y:S03]  /*02d0*/  @!P0 LDG.E.EL R4, desc[UR4][R16.64] ;  /* 0x0000000410048981 */ /* 0x000f66000c2e1900 */
[----:B------:R-:W-:-:S06]  /*02e0*/  IMAD.MOV.U32 R5, RZ, RZ, RZ ;  /* 0x000000ffff057224 */ /* 0x000fcc00078e00ff */
[----:B------:R1:W5:Y:S02]  /*02f0*/  @!P0 LDG.E.EL R5, desc[UR4][R2.64] ;  /* 0x0000000402058981 */ /* 0x000364000c2e1900 */
[----:B-1----:R-:W1:Y:S02]  /*0300*/  LDC.64 R2, c[0x0][0x218] ;  /* 0x00008600ff027b82 */ /* 0x002e640000000a00 */
[----:B-1----:R-:W-:Y:S01]  /*0310*/  IMAD.WIDE R2, R0, 0x4, R2 ;  /* 0x0000000400027825 */ /* 0x002fe200078e0202 */
[C---:B--2---:R-:W-:Y:S02]  /*0320*/  FSETP.GT.AND P4, PT, R7.reuse, R6, PT ;  /* 0x000000060700720b */ /* 0x044fe40003f84000 */
[----:B------:R-:W-:Y:S02]  /*0330*/  FSETP.NAN.AND P2, PT, R7, R7, PT ;  /* 0x000000070700720b */ /* 0x000fe40003f48000 */
[----:B---3--:R-:W-:Y:S02]  /*0340*/  FSETP.GT.AND P5, PT, R20, R18, PT ;  /* 0x000000121400720b */ /* 0x008fe40003fa4000 */
[----:B----4-:R-:W-:-:S07]  /*0350*/  FSETP.NAN.AND P1, PT, R8, R8, PT ;  /* 0x000000080800720b */ /* 0x010fce0003f28000 */
[----:B------:R-:W-:Y:S02]  /*0360*/  @!P4 SEL R7, R7, R6, P2 ;  /* 0x000000060707c207 */ /* 0x000fe40001000000 */
[----:B-----5:R-:W-:Y:S02]  /*0370*/  FSETP.NAN.AND P6, PT, R19, R19, PT ;  /* 0x000000131300720b */ /* 0x020fe40003fc8000 */
[C---:B------:R-:W-:Y:S02]  /*0380*/  FSETP.NAN.AND P2, PT, R20.reuse, R20, PT ;  /* 0x000000141400720b */ /* 0x040fe40003f48000 */
[----:B------:R-:W-:Y:S02]  /*0390*/  FSETP.GEU.AND P3, PT, R7, R8, PT ;  /* 0x000000080700720b */ /* 0x000fe40003f6e000 */
[----:B------:R-:W-:Y:S02]  /*03a0*/  @!P5 SEL R20, R20, R18, P2 ;  /* 0x000000121414d207 */ /* 0x000fe40001000000 */
[----:B------:R-:W-:-:S02]  /*03b0*/  @!P1 SEL R8, R8, R7, !P3 ;  /* 0x0000000708089207 */ /* 0x000fc40005800000 */
[----:B------:R-:W-:Y:S02]  /*03c0*/  FSETP.NAN.AND P1, PT, R4, R4, PT ;  /* 0x000000040400720b */ /* 0x000fe40003f28000 */
[----:B------:R-:W-:-:S04]  /*03d0*/  FSETP.GEU.AND P2, PT, R20, R19, PT ;  /* 0x000000131400720b */ /* 0x000fc80003f4e000 */
[----:B------:R-:W-:Y:S02]  /*03e0*/  @!P6 SEL R19, R19, R20, !P2 ;  /* 0x000000141313e207 */ /* 0x000fe40005000000 */
[----:B------:R-:W-:Y:S02]  /*03f0*/  FSETP.NAN.AND P6, PT, R5, R5, PT ;  /* 0x000000050500720b */ /* 0x000fe40003fc8000 */
[----:B------:R-:W-:Y:S02]  /*0400*/  SEL R6, RZ, 0x1, !P5 ;  /* 0x00000001ff067807 */ /* 0x000fe40006800000 */
[----:B------:R-:W-:Y:S02]  /*0410*/  FSETP.GEU.AND P5, PT, R19, R4, PT ;  /* 0x000000041300720b */ /* 0x000fe40003fae000 */
[----:B------:R-:W-:Y:S02]  /*0420*/  SEL R7, RZ, 0x1, !P4 ;  /* 0x00000001ff077807 */ /* 0x000fe40006000000 */
[----:B------:R-:W-:-:S02]  /*0430*/  @!P1 SEL R4, R4, R19, !P5 ;  /* 0x0000001304049207 */ /* 0x000fc40006800000 */
[----:B------:R-:W-:Y:S02]  /*0440*/  FSETP.GEU.AND P1, PT, R8, R5, PT ;  /* 0x000000050800720b */ /* 0x000fe40003f2e000 */
[----:B------:R-:W-:Y:S02]  /*0450*/  SEL R9, R6, 0x2, P2 ;  /* 0x0000000206097807 */ /* 0x000fe40001000000 */
[----:B------:R-:W-:Y:S02]  /*0460*/  SEL R7, R7, 0x2, P3 ;  /* 0x0000000207077807 */ /* 0x000fe40001800000 */
[----:B------:R-:W-:Y:S02]  /*0470*/  @!P6 SEL R5, R5, R8, !P1 ;  /* 0x000000080505e207 */ /* 0x000fe40004800000 */
[----:B------:R-:W-:Y:S02]  /*0480*/  IADD3 R6, P2, R0, UR6, RZ ;  /* 0x0000000600067c10 */ /* 0x000fe4000ff5e0ff */
[----:B------:R-:W-:-:S02]  /*0490*/  SEL R9, R9, 0x3, P5 ;  /* 0x0000000309097807 */ /* 0x000fc40002800000 */
[----:B------:R-:W-:Y:S01]  /*04a0*/  SEL R8, R7, 0x3, P1 ;  /* 0x0000000307087807 */ /* 0x000fe20000800000 */
[----:B------:R1:W-:Y:S01]  /*04b0*/  @!P0 STG.E.64 desc[UR4][R2.64], R4 ;  /* 0x0000000402008986 */ /* 0x0003e2000c101b04 */
[----:B------:R-:W-:-:S03]  /*04c0*/  LEA.HI.X.SX32 R7, R0, UR7, 0x1, P2 ;  /* 0x0000000700077c11 */ /* 0x000fc600090f0eff */
[----:B------:R-:W-:Y:S01]  /*04d0*/  IMAD R9, R8, 0x100, R9 ;  /* 0x0000010008097824 */ /* 0x000fe200078e0209 */
[----:B------:R-:W-:Y:S06]  /*04e0*/  @P0 EXIT ;  /* 0x000000000000094d */ /* 0x000fec0003800000 */
[----:B------:R-:W-:Y:S01]  /*04f0*/  STG.E.U16 desc[UR4][R6.64], R9 ;  /* 0x0000000906007986 */ /* 0x000fe2000c101504 */
[----:B------:R-:W-:Y:S05]  /*0500*/  EXIT ;  /* 0x000000000000794d */ /* 0x000fea0003800000 */
.L_x_0:
[----:B------:R-:W-:-:S00]  /*0510*/  BRA `(.L_x_0) ;  /* 0xfffffffc00fc7947 */ /* 0x000fc0000383ffff */
[----:B------:R-:W-:-:S00]  /*0520*/  NOP ;  /* 0x0000000000007918 */ /* 0x000fc00000000000 */
        /* <DEDUP_REMOVED lines=13> */
.L_x_1:


//--------------------- .nv.constant0.triton_poi_fused_max_pool2d_with_indices_7 --------------------------
	.section	.nv.constant0.triton_poi_fused_max_pool2d_with_indices_7,"a",@progbits
	.sectionflags	@""
	.align	4
.nv.constant0.triton_poi_fused_max_pool2d_with_indices_7:
	.zero		556
